//
// Generated by NVIDIA NVVM Compiler
//
// Compiler Build ID: CL-36424714
// Cuda compilation tools, release 13.0, V13.0.88
// Based on NVVM 20.0.0
//

.version 9.0
.target sm_100
.address_size 64

	// .globl	_Z5KmeanP6uchar4
.const .align 8 .b8 CLASSES[768];
.const .align 4 .b8 inf[12];

.visible .entry _Z5KmeanP6uchar4(
	.param .u64 .ptr .align 1 _Z5KmeanP6uchar4_param_0
)
{
	.reg .pred 	%p<18>;
	.reg .b16 	%rs<15>;
	.reg .b32 	%r<45>;
	.reg .b64 	%rd<16>;
	.reg .b64 	%fd<94>;

	ld.param.u64 	%rd6, [_Z5KmeanP6uchar4_param_0];
	mov.u32 	%r1, %ntid.y;
	mov.u32 	%r25, %ctaid.y;
	mov.u32 	%r26, %tid.y;
	mad.lo.s32 	%r39, %r1, %r25, %r26;
	ld.const.u32 	%r3, [inf+4];
	setp.ge.s32 	%p1, %r39, %r3;
	@%p1 bra 	$L__BB0_5;
	mov.u32 	%r4, %ntid.x;
	mov.u32 	%r27, %ctaid.x;
	mov.u32 	%r28, %tid.x;
	mad.lo.s32 	%r5, %r4, %r27, %r28;
	ld.const.u32 	%r6, [inf];
	ld.const.u32 	%r29, [inf+8];
	setp.lt.s32 	%p2, %r29, 1;
	@%p2 bra 	$L__BB0_5;
	and.b32  	%r8, %r29, 3;
	and.b32  	%r9, %r29, 2147483644;
	and.b32  	%r10, %r29, 1;
	neg.s32 	%r11, %r9;
	cvta.to.global.u64 	%rd1, %rd6;
	mov.u32 	%r30, %nctaid.y;
	mul.lo.s32 	%r12, %r1, %r30;
	mov.u32 	%r31, %nctaid.x;
	mul.lo.s32 	%r13, %r4, %r31;
	mov.u64 	%rd13, CLASSES;
	add.s64 	%rd8, %rd13, 48;
$L__BB0_3:
	setp.lt.s32 	%p3, %r5, %r6;
	@%p3 bra 	$L__BB0_6;
$L__BB0_4:
	add.s32 	%r39, %r39, %r12;
	setp.lt.s32 	%p17, %r39, %r3;
	@%p17 bra 	$L__BB0_3;
$L__BB0_5:
	ret;
$L__BB0_6:
	mov.u32 	%r40, %r5;
$L__BB0_7:
	setp.lt.u32 	%p4, %r29, 4;
	mad.lo.s32 	%r33, %r6, %r39, %r40;
	mul.wide.s32 	%rd7, %r33, 4;
	add.s64 	%rd2, %rd1, %rd7;
	.pragma "used_bytes_mask 7";
	ld.global.u32 	%r34, [%rd2];
	bfe.u32 	%r35, %r34, 0, 8;
	cvt.u16.u32 	%rs1, %r35;
	and.b16  	%rs2, %rs1, 255;
	bfe.u32 	%r36, %r34, 8, 8;
	cvt.u16.u32 	%rs3, %r36;
	and.b16  	%rs4, %rs3, 255;
	bfe.u32 	%r37, %r34, 16, 8;
	cvt.u16.u32 	%rs5, %r37;
	and.b16  	%rs6, %rs5, 255;
	cvt.rn.f64.u16 	%fd1, %rs2;
	cvt.rn.f64.u16 	%fd2, %rs4;
	cvt.rn.f64.u16 	%fd3, %rs6;
	mov.f64 	%fd86, 0d407BAAC46D6FF45E;
	mov.b32 	%r44, 0;
	@%p4 bra 	$L__BB0_18;
	mov.f64 	%fd86, 0d407BAAC46D6FF45E;
	mov.b32 	%r42, 0;
	mov.u64 	%rd15, %rd8;
	mov.u32 	%r41, %r11;
$L__BB0_9:
	.pragma "nounroll";
	ld.const.f64 	%fd21, [%rd15+-48];
	sub.f64 	%fd22, %fd1, %fd21;
	ld.const.f64 	%fd23, [%rd15+-40];
	sub.f64 	%fd24, %fd2, %fd23;
	mul.f64 	%fd25, %fd24, %fd24;
	fma.rn.f64 	%fd26, %fd22, %fd22, %fd25;
	ld.const.f64 	%fd27, [%rd15+-32];
	sub.f64 	%fd28, %fd3, %fd27;
	fma.rn.f64 	%fd29, %fd28, %fd28, %fd26;
	sqrt.rn.f64 	%fd5, %fd29;
	setp.geu.f64 	%p5, %fd5, %fd86;
	@%p5 bra 	$L__BB0_11;
	st.global.u8 	[%rd2+3], %r42;
	mov.f64 	%fd86, %fd5;
$L__BB0_11:
	ld.const.f64 	%fd30, [%rd15+-24];
	sub.f64 	%fd31, %fd1, %fd30;
	ld.const.f64 	%fd32, [%rd15+-16];
	sub.f64 	%fd33, %fd2, %fd32;
	mul.f64 	%fd34, %fd33, %fd33;
	fma.rn.f64 	%fd35, %fd31, %fd31, %fd34;
	ld.const.f64 	%fd36, [%rd15+-8];
	sub.f64 	%fd37, %fd3, %fd36;
	fma.rn.f64 	%fd38, %fd37, %fd37, %fd35;
	sqrt.rn.f64 	%fd7, %fd38;
	setp.geu.f64 	%p6, %fd7, %fd86;
	@%p6 bra 	$L__BB0_13;
	cvt.u16.u32 	%rs7, %r42;
	add.s16 	%rs8, %rs7, 1;
	st.global.u8 	[%rd2+3], %rs8;
	mov.f64 	%fd86, %fd7;
$L__BB0_13:
	ld.const.f64 	%fd39, [%rd15];
	sub.f64 	%fd40, %fd1, %fd39;
	ld.const.f64 	%fd41, [%rd15+8];
	sub.f64 	%fd42, %fd2, %fd41;
	mul.f64 	%fd43, %fd42, %fd42;
	fma.rn.f64 	%fd44, %fd40, %fd40, %fd43;
	ld.const.f64 	%fd45, [%rd15+16];
	sub.f64 	%fd46, %fd3, %fd45;
	fma.rn.f64 	%fd47, %fd46, %fd46, %fd44;
	sqrt.rn.f64 	%fd9, %fd47;
	setp.geu.f64 	%p7, %fd9, %fd86;
	@%p7 bra 	$L__BB0_15;
	cvt.u16.u32 	%rs9, %r42;
	add.s16 	%rs10, %rs9, 2;
	st.global.u8 	[%rd2+3], %rs10;
	mov.f64 	%fd86, %fd9;
$L__BB0_15:
	ld.const.f64 	%fd48, [%rd15+24];
	sub.f64 	%fd49, %fd1, %fd48;
	ld.const.f64 	%fd50, [%rd15+32];
	sub.f64 	%fd51, %fd2, %fd50;
	mul.f64 	%fd52, %fd51, %fd51;
	fma.rn.f64 	%fd53, %fd49, %fd49, %fd52;
	ld.const.f64 	%fd54, [%rd15+40];
	sub.f64 	%fd55, %fd3, %fd54;
	fma.rn.f64 	%fd56, %fd55, %fd55, %fd53;
	sqrt.rn.f64 	%fd11, %fd56;
	setp.geu.f64 	%p8, %fd11, %fd86;
	@%p8 bra 	$L__BB0_17;
	cvt.u16.u32 	%rs11, %r42;
	add.s16 	%rs12, %rs11, 3;
	st.global.u8 	[%rd2+3], %rs12;
	mov.f64 	%fd86, %fd11;
$L__BB0_17:
	add.s32 	%r42, %r42, 4;
	add.s32 	%r41, %r41, 4;
	add.s64 	%rd15, %rd15, 96;
	setp.ne.s32 	%p9, %r41, 0;
	mov.u32 	%r44, %r9;
	@%p9 bra 	$L__BB0_9;
$L__BB0_18:
	setp.eq.s32 	%p10, %r8, 0;
	@%p10 bra 	$L__BB0_28;
	setp.eq.s32 	%p11, %r8, 1;
	@%p11 bra 	$L__BB0_25;
	mul.wide.u32 	%rd10, %r44, 24;
	add.s64 	%rd5, %rd13, %rd10;
	ld.const.f64 	%fd57, [%rd5];
	sub.f64 	%fd58, %fd1, %fd57;
	ld.const.f64 	%fd59, [%rd5+8];
	sub.f64 	%fd60, %fd2, %fd59;
	mul.f64 	%fd61, %fd60, %fd60;
	fma.rn.f64 	%fd62, %fd58, %fd58, %fd61;
	ld.const.f64 	%fd63, [%rd5+16];
	sub.f64 	%fd64, %fd3, %fd63;
	fma.rn.f64 	%fd65, %fd64, %fd64, %fd62;
	sqrt.rn.f64 	%fd14, %fd65;
	setp.geu.f64 	%p12, %fd14, %fd86;
	@%p12 bra 	$L__BB0_22;
	st.global.u8 	[%rd2+3], %r44;
	mov.f64 	%fd86, %fd14;
$L__BB0_22:
	ld.const.f64 	%fd66, [%rd5+24];
	sub.f64 	%fd67, %fd1, %fd66;
	ld.const.f64 	%fd68, [%rd5+32];
	sub.f64 	%fd69, %fd2, %fd68;
	mul.f64 	%fd70, %fd69, %fd69;
	fma.rn.f64 	%fd71, %fd67, %fd67, %fd70;
	ld.const.f64 	%fd72, [%rd5+40];
	sub.f64 	%fd73, %fd3, %fd72;
	fma.rn.f64 	%fd74, %fd73, %fd73, %fd71;
	sqrt.rn.f64 	%fd16, %fd74;
	setp.geu.f64 	%p13, %fd16, %fd86;
	@%p13 bra 	$L__BB0_24;
	cvt.u16.u32 	%rs13, %r44;
	add.s16 	%rs14, %rs13, 1;
	st.global.u8 	[%rd2+3], %rs14;
	mov.f64 	%fd86, %fd16;
$L__BB0_24:
	add.s32 	%r44, %r44, 2;
$L__BB0_25:
	setp.eq.s32 	%p14, %r10, 0;
	@%p14 bra 	$L__BB0_28;
	mul.wide.u32 	%rd12, %r44, 24;
	add.s64 	%rd14, %rd13, %rd12;
	ld.const.f64 	%fd75, [%rd14];
	sub.f64 	%fd76, %fd1, %fd75;
	ld.const.f64 	%fd77, [%rd14+8];
	sub.f64 	%fd78, %fd2, %fd77;
	mul.f64 	%fd79, %fd78, %fd78;
	fma.rn.f64 	%fd80, %fd76, %fd76, %fd79;
	ld.const.f64 	%fd81, [%rd14+16];
	sub.f64 	%fd82, %fd3, %fd81;
	fma.rn.f64 	%fd83, %fd82, %fd82, %fd80;
	sqrt.rn.f64 	%fd84, %fd83;
	setp.geu.f64 	%p15, %fd84, %fd86;
	@%p15 bra 	$L__BB0_28;
	st.global.u8 	[%rd2+3], %r44;
$L__BB0_28:
	add.s32 	%r40, %r40, %r13;
	setp.lt.s32 	%p16, %r40, %r6;
	@%p16 bra 	$L__BB0_7;
	bra.uni 	$L__BB0_4;

}


// ===== COMPILED SASS (sm_100) =====

	.target	sm_100

	.elftype	@"ET_EXEC"


//--------------------- .note.nv.tkinfo           --------------------------
	.section	.note.nv.tkinfo,"",@"SHT_NOTE"
	.sectionflags	@"SHF_NOTE_NV_TKINFO"
	.tkinfo
        /*0018*/ 	.word	0x00000002
        /*0030*/ 	.string	""
        /*0030*/ 	.string	"ptxas"
        /*0030*/ 	.string	"Cuda compilation tools, release 13.0, V13.0.88"
        /*0030*/ 	.string	"Build cuda_13.0.r13.0/compiler.36424714_0"
        /*0030*/ 	.string	"-arch sm_100 -m 64 "



//--------------------- .note.nv.cuinfo           --------------------------
	.section	.note.nv.cuinfo,"",@"SHT_NOTE"
	.sectionflags	@"SHF_NOTE_NV_CUINFO"
        /*0018*/ 	.short	0x0002
        /*001a*/ 	.short	0x0064
        /*001c*/ 	.short	0x0082
	.zero		2


//--------------------- .nv.info                  --------------------------
	.section	.nv.info,"",@"SHT_CUDA_INFO"
	.align	4


	//----- nvinfo : EIATTR_REGCOUNT
	.align		4
        /*0000*/ 	.byte	0x04, 0x2f
        /*0002*/ 	.short	(.L_3 - .L_2)
	.align		4
.L_2:
        /*0004*/ 	.word	index@(_Z5KmeanP6uchar4)
        /*0008*/ 	.word	0x00000028


	//----- nvinfo : EIATTR_FRAME_SIZE
	.align		4
.L_3:
        /*000c*/ 	.byte	0x04, 0x11
        /*000e*/ 	.short	(.L_5 - .L_4)
	.align		4
.L_4:
        /*0010*/ 	.word	index@($__internal_0_$__cuda_sm20_dsqrt_rn_f64_mediumpath_v1)
        /*0014*/ 	.word	0x00000000


	//----- nvinfo : EIATTR_FRAME_SIZE
	.align		4
.L_5:
        /*0018*/ 	.byte	0x04, 0x11
        /*001a*/ 	.short	(.L_7 - .L_6)
	.align		4
.L_6:
        /*001c*/ 	.word	index@(_Z5KmeanP6uchar4)
        /*0020*/ 	.word	0x00000000


	//----- nvinfo : EIATTR_MIN_STACK_SIZE
	.align		4
.L_7:
        /*0024*/ 	.byte	0x04, 0x12
        /*0026*/ 	.short	(.L_9 - .L_8)
	.align		4
.L_8:
        /*0028*/ 	.word	index@(_Z5KmeanP6uchar4)
        /*002c*/ 	.word	0x00000000
.L_9:


//--------------------- .nv.compat                --------------------------
	.section	.nv.compat,"",@"SHT_CUDA_COMPAT_INFO"
	.align	4
        /*0000*/ 	.byte	0x02, 0x09, 0x00, 0x00, 0x02, 0x02, 0x01, 0x00, 0x02, 0x05, 0x05, 0x00, 0x03, 0x07, 0x01, 0x01
        /*0010*/ 	.byte	0x02, 0x03, 0x00, 0x00, 0x02, 0x06, 0x01, 0x00, 0x04, 0x0b, 0x08, 0x00, 0x01, 0x00, 0x00, 0x00
        /*0020*/ 	.byte	0x00, 0x00, 0x00, 0x00


//--------------------- .nv.info._Z5KmeanP6uchar4 --------------------------
	.section	.nv.info._Z5KmeanP6uchar4,"",@"SHT_CUDA_INFO"
	.sectionflags	@""
	.align	4


	//----- nvinfo : EIATTR_CUDA_API_VERSION
	.align		4
        /*0000*/ 	.byte	0x04, 0x37
        /*0002*/ 	.short	(.L_11 - .L_10)
.L_10:
        /*0004*/ 	.word	0x00000082


	//----- nvinfo : EIATTR_KPARAM_INFO
	.align		4
.L_11:
        /*0008*/ 	.byte	0x04, 0x17
        /*000a*/ 	.short	(.L_13 - .L_12)
.L_12:
        /*000c*/ 	.word	0x00000000
        /*0010*/ 	.short	0x0000
        /*0012*/ 	.short	0x0000
        /*0014*/ 	.byte	0x00, 0xf5, 0x21, 0x00


	//----- nvinfo : EIATTR_SPARSE_MMA_MASK
	.align		4
.L_13:
        /*0018*/ 	.byte	0x03, 0x50
        /*001a*/ 	.short	0x0000


	//----- nvinfo : EIATTR_MAXREG_COUNT
	.align		4
        /*001c*/ 	.byte	0x03, 0x1b
        /*001e*/ 	.short	0x00ff


	//----- nvinfo : EIATTR_MERCURY_ISA_VERSION
	.align		4
        /*0020*/ 	.byte	0x03, 0x5f
        /*0022*/ 	.short	0x0101


	//----- nvinfo : EIATTR_UNUSED_LOAD_BYTE_OFFSET
	.align		4
        /*0024*/ 	.byte	0x04, 0x44
        /*0026*/ 	.short	(.L_15 - .L_14)


	//   ....[0]....
.L_14:
        /*0028*/ 	.word	0x00000210
        /*002c*/ 	.word	0x00000007


	//----- nvinfo : EIATTR_VRC_CTA_INIT_COUNT
	.align		4
.L_15:
        /*0030*/ 	.byte	0x02, 0x4a
	.zero		1
	.zero		1


	//----- nvinfo : EIATTR_EXIT_INSTR_OFFSETS
	.align		4
        /*0034*/ 	.byte	0x04, 0x1c
        /*0036*/ 	.short	(.L_17 - .L_16)


	//   ....[0]....
.L_16:
        /*0038*/ 	.word	0x00000070


	//   ....[1]....
        /*003c*/ 	.word	0x000000e0


	//   ....[2]....
        /*0040*/ 	.word	0x000015f0


	//----- nvinfo : EIATTR_CRS_STACK_SIZE
	.align		4
.L_17:
        /*0044*/ 	.byte	0x04, 0x1e
        /*0046*/ 	.short	(.L_19 - .L_18)
.L_18:
        /*0048*/ 	.word	0x00000000


	//----- nvinfo : EIATTR_CBANK_PARAM_SIZE
	.align		4
.L_19:
        /*004c*/ 	.byte	0x03, 0x19
        /*004e*/ 	.short	0x0008


	//----- nvinfo : EIATTR_PARAM_CBANK
	.align		4
        /*0050*/ 	.byte	0x04, 0x0a
        /*0052*/ 	.short	(.L_21 - .L_20)
	.align		4
.L_20:
        /*0054*/ 	.word	index@(.nv.constant0._Z5KmeanP6uchar4)
        /*0058*/ 	.short	0x0380
        /*005a*/ 	.short	0x0008


	//----- nvinfo : EIATTR_SW_WAR
	.align		4
.L_21:
        /*005c*/ 	.byte	0x04, 0x36
        /*005e*/ 	.short	(.L_23 - .L_22)
.L_22:
        /*0060*/ 	.word	0x00000008
.L_23:


//--------------------- .nv.callgraph             --------------------------
	.section	.nv.callgraph,"",@"SHT_CUDA_CALLGRAPH"
	.align	4
	.sectionentsize	8
	.align		4
        /*0000*/ 	.word	0x00000000
	.align		4
        /*0004*/ 	.word	0xffffffff
	.align		4
        /*0008*/ 	.word	0x00000000
	.align		4
        /*000c*/ 	.word	0xfffffffe
	.align		4
        /*0010*/ 	.word	0x00000000
	.align		4
        /*0014*/ 	.word	0xfffffffd
	.align		4
        /*0018*/ 	.word	0x00000000
	.align		4
        /*001c*/ 	.word	0xfffffffc


//--------------------- .nv.constant3             --------------------------
	.section	.nv.constant3,"a",@progbits
	.align	8
.nv.constant3:
	.type		CLASSES,@object
	.size		CLASSES,(inf - CLASSES)
CLASSES:
	.zero		768
	.type		inf,@object
	.size		inf,(.L_1 - inf)
inf:
	.zero		12
.L_1:


//--------------------- .text._Z5KmeanP6uchar4    --------------------------
	.section	.text._Z5KmeanP6uchar4,"ax",@progbits
	.align	128
        .global         _Z5KmeanP6uchar4
        .type           _Z5KmeanP6uchar4,@function
        .size           _Z5KmeanP6uchar4,(.L_x_27 - _Z5KmeanP6uchar4)
        .other          _Z5KmeanP6uchar4,@"STO_CUDA_ENTRY STV_DEFAULT"
_Z5KmeanP6uchar4:
.text._Z5KmeanP6uchar4:
[----:B------:R-:W-:Y:S01]  /*0000*/  LDC R1, c[0x0][0x37c] ;  /* 0x0000df00ff017b82 */ /* 0x000fe20000000800 */
[----:B------:R-:W0:Y:S01]  /*0010*/  S2R R29, SR_CTAID.Y ;  /* 0x00000000001d7919 */ /* 0x000e220000002600 */
[----:B------:R-:W0:Y:S01]  /*0020*/  LDCU UR7, c[0x0][0x364] ;  /* 0x00006c80ff0777ac */ /* 0x000e220008000800 */
[----:B------:R-:W0:Y:S01]  /*0030*/  S2R R0, SR_TID.Y ;  /* 0x0000000000007919 */ /* 0x000e220000002200 */
[----:B------:R-:W1:Y:S01]  /*0040*/  LDCU UR4, c[0x3][0x304] ;  /* 0x00c06080ff0477ac */ /* 0x000e620008000800 */
[----:B0-----:R-:W-:-:S05]  /*0050*/  IMAD R29, R29, UR7, R0 ;  /* 0x000000071d1d7c24 */ /* 0x001fca000f8e0200 */
[----:B-1----:R-:W-:-:S13]  /*0060*/  ISETP.GE.AND P0, PT, R29, UR4, PT ;  /* 0x000000041d007c0c */ /* 0x002fda000bf06270 */
[----:B------:R-:W-:Y:S05]  /*0070*/  @P0 EXIT ;  /* 0x000000000000094d */ /* 0x000fea0003800000 */
[----:B------:R-:W0:Y:S01]  /*0080*/  LDC R28, c[0x3][0x308] ;  /* 0x00c0c200ff1c7b82 */ /* 0x000e220000000800 */
[----:B------:R-:W1:Y:S01]  /*0090*/  S2R R31, SR_CTAID.X ;  /* 0x00000000001f7919 */ /* 0x000e620000002500 */
[----:B------:R-:W1:Y:S01]  /*00a0*/  LDCU UR5, c[0x0][0x360] ;  /* 0x00006c00ff0577ac */ /* 0x000e620008000800 */
[----:B------:R-:W1:Y:S01]  /*00b0*/  S2R R0, SR_TID.X ;  /* 0x0000000000007919 */ /* 0x000e620000002100 */
[----:B0-----:R-:W-:Y:S01]  /*00c0*/  ISETP.GE.AND P0, PT, R28, 0x1, PT ;  /* 0x000000011c00780c */ /* 0x001fe20003f06270 */
[----:B-1----:R-:W-:-:S12]  /*00d0*/  IMAD R31, R31, UR5, R0 ;  /* 0x000000051f1f7c24 */ /* 0x002fd8000f8e0200 */
[----:B------:R-:W-:Y:S05]  /*00e0*/  @!P0 EXIT ;  /* 0x000000000000894d */ /* 0x000fea0003800000 */
[----:B------:R-:W0:Y:S01]  /*00f0*/  LDCU UR4, c[0x0][0x374] ;  /* 0x00006e80ff0477ac */ /* 0x000e220008000800 */
[C---:B------:R-:W-:Y:S02]  /*0100*/  LOP3.LUT R30, R28.reuse, 0x7ffffffc, RZ, 0xc0, !PT ;  /* 0x7ffffffc1c1e7812 */ /* 0x040fe400078ec0ff */
[----:B------:R-:W-:Y:S01]  /*0110*/  LOP3.LUT R28, R28, 0x3, RZ, 0xc0, !PT ;  /* 0x000000031c1c7812 */ /* 0x000fe200078ec0ff */
[----:B------:R-:W1:Y:S02]  /*0120*/  LDCU UR6, c[0x0][0x370] ;  /* 0x00006e00ff0677ac */ /* 0x000e640008000800 */
[----:B------:R-:W-:Y:S01]  /*0130*/  IMAD.MOV R11, RZ, RZ, -R30 ;  /* 0x000000ffff0b7224 */ /* 0x000fe200078e0a1e */
[----:B------:R-:W2:Y:S01]  /*0140*/  LDCU.64 UR8, c[0x0][0x358] ;  /* 0x00006b00ff0877ac */ /* 0x000ea20008000a00 */
[----:B0-----:R-:W-:Y:S02]  /*0150*/  UIMAD UR4, UR7, UR4, URZ ;  /* 0x00000004070472a4 */ /* 0x001fe4000f8e02ff */
[----:B-1----:R-:W-:-:S12]  /*0160*/  UIMAD UR5, UR5, UR6, URZ ;  /* 0x00000006050572a4 */ /* 0x002fd8000f8e02ff */
.L_x_21:
[----:B0-----:R-:W0:Y:S01]  /*0170*/  LDCU UR6, c[0x3][0x300] ;  /* 0x00c06000ff0677ac */ /* 0x001e220008000800 */
[----:B------:R-:W-:Y:S01]  /*0180*/  BSSY.RECONVERGENT B0, `(.L_x_0) ;  /* 0x0000142000007945 */ /* 0x000fe20003800200 */
[----:B0-----:R-:W-:-:S13]  /*0190*/  ISETP.GE.AND P0, PT, R31, UR6, PT ;  /* 0x000000061f007c0c */ /* 0x001fda000bf06270 */
[----:B-1-34-:R-:W-:Y:S05]  /*01a0*/  @P0 BRA `(.L_x_1) ;  /* 0x0000001000fc0947 */ /* 0x01afea0003800000 */
[----:B------:R-:W-:-:S07]  /*01b0*/  IMAD.MOV.U32 R10, RZ, RZ, R31 ;  /* 0x000000ffff0a7224 */ /* 0x000fce00078e001f */
.L_x_20:
[----:B01--4-:R-:W0:Y:S01]  /*01c0*/  LDC.64 R20, c[0x0][0x380] ;  /* 0x0000e000ff147b82 */ /* 0x013e220000000a00 */
[----:B------:R-:W1:Y:S01]  /*01d0*/  LDCU UR7, c[0x3][0x300] ;  /* 0x00c06000ff0777ac */ /* 0x000e620008000800 */
[----:B---3--:R-:W3:Y:S01]  /*01e0*/  LDCU UR6, c[0x3][0x308] ;  /* 0x00c06100ff0677ac */ /* 0x008ee20008000800 */
[----:B-1----:R-:W-:-:S04]  /*01f0*/  IMAD R3, R29, UR7, R10 ;  /* 0x000000071d037c24 */ /* 0x002fc8000f8e020a */
[----:B0-----:R-:W-:-:S05]  /*0200*/  IMAD.WIDE R20, R3, 0x4, R20 ;  /* 0x0000000403147825 */ /* 0x001fca00078e0214 */
[----:B--2---:R-:W2:Y:S01]  /*0210*/  LDG.E R0, desc[UR8][R20.64] ;  /* 0x0000000814007981 */ /* 0x004ea2000c1e1900 */
[----:B---3--:R-:W-:Y:S01]  /*0220*/  UISETP.GE.U32.AND UP0, UPT, UR6, 0x4, UPT ;  /* 0x000000040600788c */ /* 0x008fe2000bf06070 */
[----:B------:R-:W-:Y:S01]  /*0230*/  IADD3 R10, PT, PT, R10, UR5, RZ ;  /* 0x000000050a0a7c10 */ /* 0x000fe2000fffe0ff */
[----:B------:R-:W-:Y:S02]  /*0240*/  HFMA2 R13, -RZ, RZ, 2.240234375, -0.0528564453125 ;  /* 0x407baac4ff0d7431 */ /* 0x000fe400000001ff */
[----:B------:R-:W-:Y:S01]  /*0250*/  IMAD.MOV.U32 R27, RZ, RZ, RZ ;  /* 0x000000ffff1b7224 */ /* 0x000fe200078e00ff */
[----:B------:R-:W-:Y:S01]  /*0260*/  ISETP.GE.AND P0, PT, R10, UR7, PT ;  /* 0x000000070a007c0c */ /* 0x000fe2000bf06270 */
[----:B------:R-:W-:Y:S01]  /*0270*/  IMAD.MOV.U32 R12, RZ, RZ, 0x6d6ff45e ;  /* 0x6d6ff45eff0c7424 */ /* 0x000fe200078e00ff */
[----:B--2---:R0:W1:Y:S08]  /*0280*/  I2F.F64.U8 R18, R0 ;  /* 0x0000000000127312 */ /* 0x0040700000001800 */
[----:B------:R0:W2:Y:S08]  /*0290*/  I2F.F64.U8 R16, R0.B1 ;  /* 0x1000000000107312 */ /* 0x0000b00000001800 */
[----:B------:R0:W3:Y:S01]  /*02a0*/  I2F.F64.U8 R14, R0.B2 ;  /* 0x20000000000e7312 */ /* 0x0000e20000001800 */
[----:B-1----:R-:W-:Y:S05]  /*02b0*/  BRA.U !UP0, `(.L_x_2) ;  /* 0x0000000908b87547 */ /* 0x002fea000b800000 */
[----:B------:R-:W-:Y:S01]  /*02c0*/  IMAD.MOV.U32 R9, RZ, RZ, RZ ;  /* 0x000000ffff097224 */ /* 0x000fe200078e00ff */
[----:B------:R-:W-:Y:S01]  /*02d0*/  MOV R7, R11 ;  /* 0x0000000b00077202 */ /* 0x000fe20000000f00 */
[----:B------:R-:W-:Y:S02]  /*02e0*/  IMAD.MOV.U32 R8, RZ, RZ, 0x30 ;  /* 0x00000030ff087424 */ /* 0x000fe400078e00ff */
[----:B------:R-:W-:Y:S02]  /*02f0*/  IMAD.MOV.U32 R12, RZ, RZ, 0x6d6ff45e ;  /* 0x6d6ff45eff0c7424 */ /* 0x000fe400078e00ff */
[----:B------:R-:W-:-:S07]  /*0300*/  IMAD.MOV.U32 R13, RZ, RZ, 0x407baac4 ;  /* 0x407baac4ff0d7424 */ /* 0x000fce00078e00ff */
.L_x_11:
[----:B------:R-:W2:Y:S01]  /*0310*/  LDC.64 R22, c[0x3][R8+-0x28] ;  /* 0x00fff60008167b82 */ /* 0x000ea20000000a00 */
[----:B------:R-:W-:Y:S01]  /*0320*/  IMAD.MOV.U32 R34, RZ, RZ, 0x0 ;  /* 0x00000000ff227424 */ /* 0x000fe200078e00ff */
[----:B------:R-:W-:Y:S01]  /*0330*/  IADD3 R7, PT, PT, R7, 0x4, RZ ;  /* 0x0000000407077810 */ /* 0x000fe20007ffe0ff */
[----:B------:R-:W-:Y:S01]  /*0340*/  IMAD.MOV.U32 R35, RZ, RZ, 0x3fd80000 ;  /* 0x3fd80000ff237424 */ /* 0x000fe200078e00ff */
[----:B------:R-:W-:Y:S02]  /*0350*/  BSSY.RECONVERGENT B1, `(.L_x_3) ;  /* 0x0000021000017945 */ /* 0x000fe40003800200 */
[----:B------:R-:W-:Y:S02]  /*0360*/  ISETP.NE.AND P1, PT, R7, RZ, PT ;  /* 0x000000ff0700720c */ /* 0x000fe40003f25270 */
[----:B-1----:R-:W1:Y:S08]  /*0370*/  LDC.64 R4, c[0x3][R8+-0x30] ;  /* 0x00fff40008047b82 */ /* 0x002e700000000a00 */
[----:B------:R-:W3:Y:S01]  /*0380*/  LDC.64 R2, c[0x3][R8+-0x20] ;  /* 0x00fff80008027b82 */ /* 0x000ee20000000a00 */
[----:B--2---:R-:W-:-:S02]  /*0390*/  DADD R22, R16, -R22 ;  /* 0x0000000010167229 */ /* 0x004fc40000000816 */
[----:B-1----:R-:W-:-:S06]  /*03a0*/  DADD R4, R18, -R4 ;  /* 0x0000000012047229 */ /* 0x002fcc0000000804 */
[----:B------:R-:W-:Y:S02]  /*03b0*/  DMUL R22, R22, R22 ;  /* 0x0000001616167228 */ /* 0x000fe40000000000 */
[----:B---3--:R-:W-:-:S06]  /*03c0*/  DADD R2, R14, -R2 ;  /* 0x000000000e027229 */ /* 0x008fcc0000000802 */
[----:B------:R-:W-:-:S08]  /*03d0*/  DFMA R22, R4, R4, R22 ;  /* 0x000000040416722b */ /* 0x000fd00000000016 */
[----:B------:R-:W-:-:S06]  /*03e0*/  DFMA R32, R2, R2, R22 ;  /* 0x000000020220722b */ /* 0x000fcc0000000016 */
[----:B------:R-:W1:Y:S04]  /*03f0*/  MUFU.RSQ64H R25, R33 ;  /* 0x0000002100197308 */ /* 0x000e680000001c00 */
[----:B------:R-:W-:-:S04]  /*0400*/  IADD3 R24, PT, PT, R33, -0x3500000, RZ ;  /* 0xfcb0000021187810 */ /* 0x000fc80007ffe0ff */
[----:B------:R-:W-:Y:S02]  /*0410*/  ISETP.GE.U32.AND P2, PT, R24, 0x7ca00000, PT ;  /* 0x7ca000001800780c */ /* 0x000fe40003f46070 */
[----:B-1----:R-:W-:-:S08]  /*0420*/  DMUL R2, R24, R24 ;  /* 0x0000001818027228 */ /* 0x002fd00000000000 */
[----:B------:R-:W-:-:S08]  /*0430*/  DFMA R2, R32, -R2, 1 ;  /* 0x3ff000002002742b */ /* 0x000fd00000000802 */
[----:B------:R-:W-:Y:S02]  /*0440*/  DFMA R34, R2, R34, 0.5 ;  /* 0x3fe000000222742b */ /* 0x000fe40000000022 */
[----:B------:R-:W-:-:S08]  /*0450*/  DMUL R2, R24, R2 ;  /* 0x0000000218027228 */ /* 0x000fd00000000000 */
[----:B------:R-:W-:-:S08]  /*0460*/  DFMA R34, R34, R2, R24 ;  /* 0x000000022222722b */ /* 0x000fd00000000018 */
[----:B------:R-:W-:Y:S02]  /*0470*/  DMUL R26, R32, R34 ;  /* 0x00000022201a7228 */ /* 0x000fe40000000000 */
[----:B------:R-:W-:Y:S02]  /*0480*/  VIADD R23, R35, 0xfff00000 ;  /* 0xfff0000023177836 */ /* 0x000fe40000000000 */
[----:B------:R-:W-:-:S04]  /*0490*/  IMAD.MOV.U32 R22, RZ, RZ, R34 ;  /* 0x000000ffff167224 */ /* 0x000fc800078e0022 */
[----:B------:R-:W-:-:S08]  /*04a0*/  DFMA R2, R26, -R26, R32 ;  /* 0x8000001a1a02722b */ /* 0x000fd00000000020 */
[----:B------:R-:W-:Y:S01]  /*04b0*/  DFMA R4, R2, R22, R26 ;  /* 0x000000160204722b */ /* 0x000fe2000000001a */
[----:B------:R-:W-:Y:S10]  /*04c0*/  @!P2 BRA `(.L_x_4) ;  /* 0x000000000024a947 */ /* 0x000ff40003800000 */
[----:B------:R-:W-:Y:S01]  /*04d0*/  IMAD.MOV.U32 R5, RZ, RZ, R33 ;  /* 0x000000ffff057224 */ /* 0x000fe200078e0021 */
[----:B------:R-:W-:Y:S01]  /*04e0*/  MOV R6, R34 ;  /* 0x0000002200067202 */ /* 0x000fe20000000f00 */
[----:B------:R-:W-:Y:S01]  /*04f0*/  IMAD.MOV.U32 R22, RZ, RZ, R24 ;  /* 0x000000ffff167224 */ /* 0x000fe200078e0018 */
[----:B0-----:R-:W-:Y:S01]  /*0500*/  MOV R0, R26 ;  /* 0x0000001a00007202 */ /* 0x001fe20000000f00 */
[----:B------:R-:W-:Y:S01]  /*0510*/  IMAD.MOV.U32 R4, RZ, RZ, R32 ;  /* 0x000000ffff047224 */ /* 0x000fe200078e0020 */
[----:B------:R-:W-:Y:S01]  /*0520*/  MOV R33, R23 ;  /* 0x0000001700217202 */ /* 0x000fe20000000f00 */
[----:B------:R-:W-:Y:S01]  /*0530*/  IMAD.MOV.U32 R25, RZ, RZ, R27 ;  /* 0x000000ffff197224 */ /* 0x000fe200078e001b */
[----:B------:R-:W-:-:S07]  /*0540*/  MOV R24, 0x560 ;  /* 0x0000056000187802 */ /* 0x000fce0000000f00 */
[----:B------:R-:W-:Y:S05]  /*0550*/  CALL.REL.NOINC `($__internal_0_$__cuda_sm20_dsqrt_rn_f64_mediumpath_v1) ;  /* 0x0000001000287944 */ /* 0x000fea0003c00000 */
.L_x_4:
[----:B------:R-:W-:Y:S05]  /*0560*/  BSYNC.RECONVERGENT B1 ;  /* 0x0000000000017941 */ /* 0x000fea0003800200 */
.L_x_3:
[----:B------:R-:W1:Y:S01]  /*0570*/  LDC.64 R24, c[0x3][R8+-0x10] ;  /* 0x00fffc0008187b82 */ /* 0x000e620000000a00 */
[----:B------:R-:W-:Y:S01]  /*0580*/  DSETP.GEU.AND P2, PT, R4, R12, PT ;  /* 0x0000000c0400722a */ /* 0x000fe20003f4e000 */
[----:B------:R-:W-:Y:S06]  /*0590*/  BSSY.RECONVERGENT B1, `(.L_x_5) ;  /* 0x0000027000017945 */ /* 0x000fec0003800200 */
[----:B------:R-:W2:Y:S07]  /*05a0*/  LDC.64 R2, c[0x3][R8+-0x18] ;  /* 0x00fffa0008027b82 */ /* 0x000eae0000000a00 */
[----:B------:R3:W-:Y:S01]  /*05b0*/  @!P2 STG.E.U8 desc[UR8][R20.64+0x3], R9 ;  /* 0x000003091400a986 */ /* 0x0007e2000c101108 */
[----:B------:R-:W4:Y:S01]  /*05c0*/  LDC.64 R22, c[0x3][R8+-0x8] ;  /* 0x00fffe0008167b82 */ /* 0x000f220000000a00 */
[----:B------:R-:W-:Y:S01]  /*05d0*/  @!P2 MOV R12, R4 ;  /* 0x00000004000ca202 */ /* 0x000fe20000000f00 */
[----:B------:R-:W-:Y:S01]  /*05e0*/  @!P2 IMAD.MOV.U32 R13, RZ, RZ, R5 ;  /* 0x000000ffff0da224 */ /* 0x000fe200078e0005 */
[----:B-1----:R-:W-:-:S02]  /*05f0*/  DADD R24, R16, -R24 ;  /* 0x0000000010187229 */ /* 0x002fc40000000818 */
[----:B--2---:R-:W-:-:S06]  /*0600*/  DADD R2, R18, -R2 ;  /* 0x0000000012027229 */ /* 0x004fcc0000000802 */
[----:B------:R-:W-:Y:S02]  /*0610*/  DMUL R24, R24, R24 ;  /* 0x0000001818187228 */ /* 0x000fe40000000000 */
[----:B----4-:R-:W-:-:S06]  /*0620*/  DADD R22, R14, -R22 ;  /* 0x000000000e167229 */ /* 0x010fcc0000000816 */
[----:B------:R-:W-:Y:S01]  /*0630*/  DFMA R24, R2, R2, R24 ;  /* 0x000000020218722b */ /* 0x000fe20000000018 */
[----:B------:R-:W-:Y:S01]  /*0640*/  IMAD.MOV.U32 R2, RZ, RZ, 0x0 ;  /* 0x00000000ff027424 */ /* 0x000fe200078e00ff */
[----:B------:R-:W-:-:S06]  /*0650*/  MOV R3, 0x3fd80000 ;  /* 0x3fd8000000037802 */ /* 0x000fcc0000000f00 */
[----:B------:R-:W-:-:S06]  /*0660*/  DFMA R34, R22, R22, R24 ;  /* 0x000000161622722b */ /* 0x000fcc0000000018 */
[----:B------:R-:W1:Y:S04]  /*0670*/  MUFU.RSQ64H R25, R35 ;  /* 0x0000002300197308 */ /* 0x000e680000001c00 */
[----:B------:R-:W-:-:S05]  /*0680*/  VIADD R24, R35, 0xfcb00000 ;  /* 0xfcb0000023187836 */ /* 0x000fca0000000000 */
[----:B------:R-:W-:Y:S01]  /*0690*/  ISETP.GE.U32.AND P3, PT, R24, 0x7ca00000, PT ;  /* 0x7ca000001800780c */ /* 0x000fe20003f66070 */
        /* <DEDUP_REMOVED lines=10> */
[----:B---3--:R-:W-:Y:S10]  /*0740*/  @!P3 BRA `(.L_x_6) ;  /* 0x00000000002cb947 */ /* 0x008ff40003800000 */
[----:B------:R-:W-:Y:S01]  /*0750*/  IMAD.MOV.U32 R22, RZ, RZ, R24 ;  /* 0x000000ffff167224 */ /* 0x000fe200078e0018 */
[----:B------:R-:W-:Y:S01]  /*0760*/  MOV R4, R34 ;  /* 0x0000002200047202 */ /* 0x000fe20000000f00 */
[----:B------:R-:W-:Y:S01]  /*0770*/  IMAD.MOV.U32 R6, RZ, RZ, R36 ;  /* 0x000000ffff067224 */ /* 0x000fe200078e0024 */
[----:B------:R-:W-:Y:S01]  /*0780*/  MOV R25, R27 ;  /* 0x0000001b00197202 */ /* 0x000fe20000000f00 */
[----:B------:R-:W-:Y:S01]  /*0790*/  IMAD.MOV.U32 R5, RZ, RZ, R35 ;  /* 0x000000ffff057224 */ /* 0x000fe200078e0023 */
[----:B------:R-:W-:Y:S01]  /*07a0*/  MOV R24, 0x7e0 ;  /* 0x000007e000187802 */ /* 0x000fe20000000f00 */
[----:B0-----:R-:W-:Y:S02]  /*07b0*/  IMAD.MOV.U32 R0, RZ, RZ, R26 ;  /* 0x000000ffff007224 */ /* 0x001fe400078e001a */
[----:B------:R-:W-:-:S07]  /*07c0*/  IMAD.MOV.U32 R33, RZ, RZ, R23 ;  /* 0x000000ffff217224 */ /* 0x000fce00078e0017 */
[----:B------:R-:W-:Y:S05]  /*07d0*/  CALL.REL.NOINC `($__internal_0_$__cuda_sm20_dsqrt_rn_f64_mediumpath_v1) ;  /* 0x0000000c00887944 */ /* 0x000fea0003c00000 */
[----:B------:R-:W-:Y:S01]  /*07e0*/  MOV R32, R4 ;  /* 0x0000000400207202 */ /* 0x000fe20000000f00 */
[----:B------:R-:W-:-:S07]  /*07f0*/  IMAD.MOV.U32 R33, RZ, RZ, R5 ;  /* 0x000000ffff217224 */ /* 0x000fce00078e0005 */
.L_x_6:
[----:B------:R-:W-:Y:S05]  /*0800*/  BSYNC.RECONVERGENT B1 ;  /* 0x0000000000017941 */ /* 0x000fea0003800200 */
.L_x_5:
[----:B------:R-:W1:Y:S01]  /*0810*/  LDC.64 R22, c[0x3][R8+0x8] ;  /* 0x00c0020008167b82 */ /* 0x000e620000000a00 */
[----:B------:R-:W-:Y:S01]  /*0820*/  DSETP.GEU.AND P2, PT, R32, R12, PT ;  /* 0x0000000c2000722a */ /* 0x000fe20003f4e000 */
[----:B------:R-:W-:Y:S06]  /*0830*/  BSSY.RECONVERGENT B1, `(.L_x_7) ;  /* 0x0000024000017945 */ /* 0x000fec0003800200 */
[----:B------:R-:W2:Y:S07]  /*0840*/  LDC.64 R2, c[0x3][R8] ;  /* 0x00c0000008027b82 */ /* 0x000eae0000000a00 */
[----:B0-----:R-:W-:Y:S01]  /*0850*/  @!P2 VIADD R0, R9, 0x1 ;  /* 0x000000010900a836 */ /* 0x001fe20000000000 */
[----:B------:R-:W0:Y:S01]  /*0860*/  LDC.64 R4, c[0x3][R8+0x10] ;  /* 0x00c0040008047b82 */ /* 0x000e220000000a00 */
[----:B------:R-:W-:Y:S01]  /*0870*/  @!P2 IMAD.MOV.U32 R12, RZ, RZ, R32 ;  /* 0x000000ffff0ca224 */ /* 0x000fe200078e0020 */
[----:B------:R-:W-:-:S02]  /*0880*/  @!P2 MOV R13, R33 ;  /* 0x00000021000da202 */ /* 0x000fc40000000f00 */
[----:B------:R3:W-:Y:S01]  /*0890*/  @!P2 STG.E.U8 desc[UR8][R20.64+0x3], R0 ;  /* 0x000003001400a986 */ /* 0x0007e2000c101108 */
[----:B-1----:R-:W-:Y:S02]  /*08a0*/  DADD R22, R16, -R22 ;  /* 0x0000000010167229 */ /* 0x002fe40000000816 */
[----:B--2---:R-:W-:-:S06]  /*08b0*/  DADD R2, R18, -R2 ;  /* 0x0000000012027229 */ /* 0x004fcc0000000802 */
[----:B------:R-:W-:Y:S02]  /*08c0*/  DMUL R22, R22, R22 ;  /* 0x0000001616167228 */ /* 0x000fe40000000000 */
[----:B0-----:R-:W-:-:S06]  /*08d0*/  DADD R4, R14, -R4 ;  /* 0x000000000e047229 */ /* 0x001fcc0000000804 */
[----:B------:R-:W-:Y:S01]  /*08e0*/  DFMA R22, R2, R2, R22 ;  /* 0x000000020216722b */ /* 0x000fe20000000016 */
[----:B------:R-:W-:Y:S01]  /*08f0*/  MOV R2, 0x0 ;  /* 0x0000000000027802 */ /* 0x000fe20000000f00 */
[----:B------:R-:W-:-:S06]  /*0900*/  IMAD.MOV.U32 R3, RZ, RZ, 0x3fd80000 ;  /* 0x3fd80000ff037424 */ /* 0x000fcc00078e00ff */
[----:B------:R-:W-:-:S06]  /*0910*/  DFMA R34, R4, R4, R22 ;  /* 0x000000040422722b */ /* 0x000fcc0000000016 */
[----:B------:R-:W0:Y:S04]  /*0920*/  MUFU.RSQ64H R23, R35 ;  /* 0x0000002300177308 */ /* 0x000e280000001c00 */
[----:B------:R-:W-:-:S05]  /*0930*/  VIADD R22, R35, 0xfcb00000 ;  /* 0xfcb0000023167836 */ /* 0x000fca0000000000 */
[----:B------:R-:W-:Y:S01]  /*0940*/  ISETP.GE.U32.AND P3, PT, R22, 0x7ca00000, PT ;  /* 0x7ca000001600780c */ /* 0x000fe20003f66070 */
[----:B0-----:R-:W-:-:S08]  /*0950*/  DMUL R4, R22, R22 ;  /* 0x0000001616047228 */ /* 0x001fd00000000000 */
[----:B------:R-:W-:-:S08]  /*0960*/  DFMA R4, R34, -R4, 1 ;  /* 0x3ff000002204742b */ /* 0x000fd00000000804 */
[----:B------:R-:W-:Y:S02]  /*0970*/  DFMA R2, R4, R2, 0.5 ;  /* 0x3fe000000402742b */ /* 0x000fe40000000002 */
[----:B------:R-:W-:-:S08]  /*0980*/  DMUL R36, R22, R4 ;  /* 0x0000000416247228 */ /* 0x000fd00000000000 */
[----:B------:R-:W-:-:S08]  /*0990*/  DFMA R36, R2, R36, R22 ;  /* 0x000000240224722b */ /* 0x000fd00000000016 */
[----:B------:R-:W-:Y:S02]  /*09a0*/  DMUL R24, R34, R36 ;  /* 0x0000002422187228 */ /* 0x000fe40000000000 */
[----:B------:R-:W-:Y:S01]  /*09b0*/  IADD3 R27, PT, PT, R37, -0x100000, RZ ;  /* 0xfff00000251b7810 */ /* 0x000fe20007ffe0ff */
[----:B------:R-:W-:-:S05]  /*09c0*/  IMAD.MOV.U32 R26, RZ, RZ, R36 ;  /* 0x000000ffff1a7224 */ /* 0x000fca00078e0024 */
[----:B------:R-:W-:-:S08]  /*09d0*/  DFMA R2, R24, -R24, R34 ;  /* 0x800000181802722b */ /* 0x000fd00000000022 */
[----:B------:R-:W-:Y:S01]  /*09e0*/  DFMA R4, R2, R26, R24 ;  /* 0x0000001a0204722b */ /* 0x000fe20000000018 */
[----:B---3--:R-:W-:Y:S10]  /*09f0*/  @!P3 BRA `(.L_x_8) ;  /* 0x00000000001cb947 */ /* 0x008ff40003800000 */
[----:B------:R-:W-:Y:S01]  /*0a00*/  IMAD.MOV.U32 R0, RZ, RZ, R24 ;  /* 0x000000ffff007224 */ /* 0x000fe200078e0018 */
[----:B------:R-:W-:Y:S01]  /*0a10*/  MOV R5, R35 ;  /* 0x0000002300057202 */ /* 0x000fe20000000f00 */
[----:B------:R-:W-:Y:S01]  /*0a20*/  IMAD.MOV.U32 R6, RZ, RZ, R36 ;  /* 0x000000ffff067224 */ /* 0x000fe200078e0024 */
[----:B------:R-:W-:Y:S01]  /*0a30*/  MOV R24, 0xa70 ;  /* 0x00000a7000187802 */ /* 0x000fe20000000f00 */
[----:B------:R-:W-:Y:S02]  /*0a40*/  IMAD.MOV.U32 R4, RZ, RZ, R34 ;  /* 0x000000ffff047224 */ /* 0x000fe400078e0022 */
[----:B------:R-:W-:-:S07]  /*0a50*/  IMAD.MOV.U32 R33, RZ, RZ, R27 ;  /* 0x000000ffff217224 */ /* 0x000fce00078e001b */
[----:B------:R-:W-:Y:S05]  /*0a60*/  CALL.REL.NOINC `($__internal_0_$__cuda_sm20_dsqrt_rn_f64_mediumpath_v1) ;  /* 0x0000000800e47944 */ /* 0x000fea0003c00000 */
.L_x_8:
[----:B------:R-:W-:Y:S05]  /*0a70*/  BSYNC.RECONVERGENT B1 ;  /* 0x0000000000017941 */ /* 0x000fea0003800200 */
.L_x_7:
[----:B------:R-:W0:Y:S01]  /*0a80*/  LDC.64 R24, c[0x3][R8+0x20] ;  /* 0x00c0080008187b82 */ /* 0x000e220000000a00 */
[----:B------:R-:W-:Y:S01]  /*0a90*/  DSETP.GEU.AND P2, PT, R4, R12, PT ;  /* 0x0000000c0400722a */ /* 0x000fe20003f4e000 */
[----:B------:R-:W-:Y:S06]  /*0aa0*/  BSSY.RECONVERGENT B1, `(.L_x_9) ;  /* 0x0000026000017945 */ /* 0x000fec0003800200 */
[----:B------:R-:W1:Y:S07]  /*0ab0*/  LDC.64 R2, c[0x3][R8+0x18] ;  /* 0x00c0060008027b82 */ /* 0x000e6e0000000a00 */
[----:B------:R-:W-:Y:S01]  /*0ac0*/  @!P2 IADD3 R0, PT, PT, R9, 0x2, RZ ;  /* 0x000000020900a810 */ /* 0x000fe20007ffe0ff */
[----:B------:R-:W2:Y:S01]  /*0ad0*/  LDC.64 R22, c[0x3][R8+0x28] ;  /* 0x00c00a0008167b82 */ /* 0x000ea20000000a00 */
[----:B------:R-:W-:Y:S01]  /*0ae0*/  @!P2 MOV R12, R4 ;  /* 0x00000004000ca202 */ /* 0x000fe20000000f00 */
[----:B------:R-:W-:-:S02]  /*0af0*/  @!P2 IMAD.MOV.U32 R13, RZ, RZ, R5 ;  /* 0x000000ffff0da224 */ /* 0x000fc400078e0005 */
[----:B------:R3:W-:Y:S01]  /*0b00*/  @!P2 STG.E.U8 desc[UR8][R20.64+0x3], R0 ;  /* 0x000003001400a986 */ /* 0x0007e2000c101108 */
[----:B0-----:R-:W-:Y:S02]  /*0b10*/  DADD R24, R16, -R24 ;  /* 0x0000000010187229 */ /* 0x001fe40000000818 */
[----:B-1----:R-:W-:-:S06]  /*0b20*/  DADD R2, R18, -R2 ;  /* 0x0000000012027229 */ /* 0x002fcc0000000802 */
[----:B------:R-:W-:Y:S02]  /*0b30*/  DMUL R24, R24, R24 ;  /* 0x0000001818187228 */ /* 0x000fe40000000000 */
[----:B--2---:R-:W-:-:S06]  /*0b40*/  DADD R22, R14, -R22 ;  /* 0x000000000e167229 */ /* 0x004fcc0000000816 */
[----:B------:R-:W-:Y:S01]  /*0b50*/  DFMA R24, R2, R2, R24 ;  /* 0x000000020218722b */ /* 0x000fe20000000018 */
[----:B------:R-:W-:Y:S02]  /*0b60*/  IMAD.MOV.U32 R2, RZ, RZ, 0x0 ;  /* 0x00000000ff027424 */ /* 0x000fe400078e00ff */
[----:B------:R-:W-:-:S05]  /*0b70*/  IMAD.MOV.U32 R3, RZ, RZ, 0x3fd80000 ;  /* 0x3fd80000ff037424 */ /* 0x000fca00078e00ff */
[----:B------:R-:W-:-:S06]  /*0b80*/  DFMA R32, R22, R22, R24 ;  /* 0x000000161620722b */ /* 0x000fcc0000000018 */
[----:B------:R-:W0:Y:S04]  /*0b90*/  MUFU.RSQ64H R23, R33 ;  /* 0x0000002100177308 */ /* 0x000e280000001c00 */
[----:B------:R-:W-:-:S04]  /*0ba0*/  IADD3 R22, PT, PT, R33, -0x3500000, RZ ;  /* 0xfcb0000021167810 */ /* 0x000fc80007ffe0ff */
[----:B------:R-:W-:Y:S02]  /*0bb0*/  ISETP.GE.U32.AND P3, PT, R22, 0x7ca00000, PT ;  /* 0x7ca000001600780c */ /* 0x000fe40003f66070 */
[----:B0-----:R-:W-:-:S08]  /*0bc0*/  DMUL R24, R22, R22 ;  /* 0x0000001616187228 */ /* 0x001fd00000000000 */
        /* <DEDUP_REMOVED lines=15> */
[----:B------:R-:W-:-:S07]  /*0cc0*/  MOV R24, 0xce0 ;  /* 0x00000ce000187802 */ /* 0x000fce0000000f00 */
[----:B------:R-:W-:Y:S05]  /*0cd0*/  CALL.REL.NOINC `($__internal_0_$__cuda_sm20_dsqrt_rn_f64_mediumpath_v1) ;  /* 0x0000000800487944 */ /* 0x000fea0003c00000 */
[----:B------:R-:W-:Y:S01]  /*0ce0*/  MOV R36, R4 ;  /* 0x0000000400247202 */ /* 0x000fe20000000f00 */
[----:B------:R-:W-:-:S07]  /*0cf0*/  IMAD.MOV.U32 R37, RZ, RZ, R5 ;  /* 0x000000ffff257224 */ /* 0x000fce00078e0005 */
.L_x_10:
[----:B------:R-:W-:Y:S05]  /*0d00*/  BSYNC.RECONVERGENT B1 ;  /* 0x0000000000017941 */ /* 0x000fea0003800200 */
.L_x_9:
[----:B------:R-:W-:Y:S01]  /*0d10*/  DSETP.GEU.AND P2, PT, R36, R12, PT ;  /* 0x0000000c2400722a */ /* 0x000fe20003f4e000 */
[----:B------:R-:W-:-:S13]  /*0d20*/  VIADD R8, R8, 0x60 ;  /* 0x0000006008087836 */ /* 0x000fda0000000000 */
[C---:B------:R-:W-:Y:S01]  /*0d30*/  @!P2 IADD3 R3, PT, PT, R9.reuse, 0x3, RZ ;  /* 0x000000030903a810 */ /* 0x040fe20007ffe0ff */
[----:B------:R-:W-:Y:S01]  /*0d40*/  @!P2 IMAD.MOV.U32 R13, RZ, RZ, R37 ;  /* 0x000000ffff0da224 */ /* 0x000fe200078e0025 */
[----:B------:R-:W-:Y:S02]  /*0d50*/  @!P2 MOV R12, R36 ;  /* 0x00000024000ca202 */ /* 0x000fe40000000f00 */
[----:B------:R-:W-:Y:S01]  /*0d60*/  IADD3 R9, PT, PT, R9, 0x4, RZ ;  /* 0x0000000409097810 */ /* 0x000fe20007ffe0ff */
[----:B------:R1:W-:Y:S01]  /*0d70*/  @!P2 STG.E.U8 desc[UR8][R20.64+0x3], R3 ;  /* 0x000003031400a986 */ /* 0x0003e2000c101108 */
[----:B------:R-:W-:Y:S05]  /*0d80*/  @P1 BRA `(.L_x_11) ;  /* 0xfffffff400601947 */ /* 0x000fea000383ffff */
[----:B------:R-:W-:-:S07]  /*0d90*/  IMAD.MOV.U32 R27, RZ, RZ, R30 ;  /* 0x000000ffff1b7224 */ /* 0x000fce00078e001e */
.L_x_2:
[----:B------:R-:W-:-:S13]  /*0da0*/  ISETP.NE.AND P1, PT, R28, RZ, PT ;  /* 0x000000ff1c00720c */ /* 0x000fda0003f25270 */
[----:B------:R-:W-:Y:S05]  /*0db0*/  @!P1 BRA `(.L_x_12) ;  /* 0x0000000400f49947 */ /* 0x000fea0003800000 */
[----:B------:R-:W-:-:S13]  /*0dc0*/  ISETP.NE.AND P1, PT, R28, 0x1, PT ;  /* 0x000000011c00780c */ /* 0x000fda0003f25270 */
[----:B------:R-:W-:Y:S05]  /*0dd0*/  @!P1 BRA `(.L_x_13) ;  /* 0x00000004004c9947 */ /* 0x000fea0003800000 */
[----:B------:R-:W-:Y:S01]  /*0de0*/  IMAD R23, R27, 0x18, RZ ;  /* 0x000000181b177824 */ /* 0x000fe200078e02ff */
[----:B------:R-:W-:Y:S01]  /*0df0*/  MOV R35, 0x3fd80000 ;  /* 0x3fd8000000237802 */ /* 0x000fe20000000f00 */
[----:B------:R-:W-:Y:S01]  /*0e00*/  IMAD.MOV.U32 R34, RZ, RZ, 0x0 ;  /* 0x00000000ff227424 */ /* 0x000fe200078e00ff */
[----:B------:R-:W-:Y:S01]  /*0e10*/  BSSY.RECONVERGENT B1, `(.L_x_14) ;  /* 0x0000020000017945 */ /* 0x000fe20003800200 */
[----:B------:R-:W2:Y:S08]  /*0e20*/  LDC.64 R6, c[0x3][R23+0x8] ;  /* 0x00c0020017067b82 */ /* 0x000eb00000000a00 */
[----:B------:R-:W4:Y:S08]  /*0e30*/  LDC.64 R4, c[0x3][R23] ;  /* 0x00c0000017047b82 */ /* 0x000f300000000a00 */
[----:B-1----:R-:W3:Y:S01]  /*0e40*/  LDC.64 R2, c[0x3][R23+0x10] ;  /* 0x00c0040017027b82 */ /* 0x002ee20000000a00 */
[----:B--2---:R-:W-:-:S02]  /*0e50*/  DADD R6, R16, -R6 ;  /* 0x0000000010067229 */ /* 0x004fc40000000806 */
[----:B----4-:R-:W-:-:S06]  /*0e60*/  DADD R4, R18, -R4 ;  /* 0x0000000012047229 */ /* 0x010fcc0000000804 */
        /* <DEDUP_REMOVED lines=13> */
[----:B------:R-:W-:Y:S01]  /*0f40*/  VIADD R7, R35, 0xfff00000 ;  /* 0xfff0000023077836 */ /* 0x000fe20000000000 */
[----:B------:R-:W-:-:S05]  /*0f50*/  MOV R6, R34 ;  /* 0x0000002200067202 */ /* 0x000fca0000000f00 */
[----:B------:R-:W-:-:S08]  /*0f60*/  DFMA R2, R24, -R24, R32 ;  /* 0x800000181802722b */ /* 0x000fd00000000020 */
[----:B------:R-:W-:Y:S01]  /*0f70*/  DFMA R4, R2, R6, R24 ;  /* 0x000000060204722b */ /* 0x000fe20000000018 */
[----:B------:R-:W-:Y:S10]  /*0f80*/  @!P1 BRA `(.L_x_15) ;  /* 0x0000000000209947 */ /* 0x000ff40003800000 */
[----:B------:R-:W-:Y:S01]  /*0f90*/  IMAD.MOV.U32 R5, RZ, RZ, R33 ;  /* 0x000000ffff057224 */ /* 0x000fe200078e0021 */
[----:B0-----:R-:W-:Y:S01]  /*0fa0*/  MOV R0, R24 ;  /* 0x0000001800007202 */ /* 0x001fe20000000f00 */
[----:B------:R-:W-:Y:S01]  /*0fb0*/  IMAD.MOV.U32 R6, RZ, RZ, R34 ;  /* 0x000000ffff067224 */ /* 0x000fe200078e0022 */
[----:B------:R-:W-:Y:S01]  /*0fc0*/  MOV R4, R32 ;  /* 0x0000002000047202 */ /* 0x000fe20000000f00 */
[----:B------:R-:W-:Y:S01]  /*0fd0*/  IMAD.MOV.U32 R22, RZ, RZ, R8 ;  /* 0x000000ffff167224 */ /* 0x000fe200078e0008 */
[----:B------:R-:W-:Y:S02]  /*0fe0*/  MOV R33, R7 ;  /* 0x0000000700217202 */ /* 0x000fe40000000f00 */
[----:B------:R-:W-:-:S07]  /*0ff0*/  MOV R24, 0x1010 ;  /* 0x0000101000187802 */ /* 0x000fce0000000f00 */
[----:B------:R-:W-:Y:S05]  /*1000*/  CALL.REL.NOINC `($__internal_0_$__cuda_sm20_dsqrt_rn_f64_mediumpath_v1) ;  /* 0x00000004007c7944 */ /* 0x000fea0003c00000 */
.L_x_15:
[----:B------:R-:W-:Y:S05]  /*1010*/  BSYNC.RECONVERGENT B1 ;  /* 0x0000000000017941 */ /* 0x000fea0003800200 */
.L_x_14:
[----:B------:R-:W1:Y:S01]  /*1020*/  LDC.64 R8, c[0x3][R23+0x20] ;  /* 0x00c0080017087b82 */ /* 0x000e620000000a00 */
[----:B------:R-:W-:Y:S01]  /*1030*/  MOV R22, 0x0 ;  /* 0x0000000000167802 */ /* 0x000fe20000000f00 */
[----:B------:R-:W-:Y:S01]  /*1040*/  DSETP.GEU.AND P1, PT, R4, R12, PT ;  /* 0x0000000c0400722a */ /* 0x000fe20003f2e000 */
[----:B------:R-:W-:Y:S05]  /*1050*/  BSSY.RECONVERGENT B1, `(.L_x_16) ;  /* 0x0000025000017945 */ /* 0x000fea0003800200 */
[----:B------:R2:W3:Y:S08]  /*1060*/  LDC.64 R6, c[0x3][R23+0x18] ;  /* 0x00c0060017067b82 */ /* 0x0004f00000000a00 */
[----:B------:R2:W4:Y:S01]  /*1070*/  LDC.64 R2, c[0x3][R23+0x28] ;  /* 0x00c00a0017027b82 */ /* 0x0005220000000a00 */
[----:B------:R0:W-:Y:S01]  /*1080*/  @!P1 STG.E.U8 desc[UR8][R20.64+0x3], R27 ;  /* 0x0000031b14009986 */ /* 0x0001e2000c101108 */
[----:B------:R-:W-:Y:S01]  /*1090*/  @!P1 MOV R12, R4 ;  /* 0x00000004000c9202 */ /* 0x000fe20000000f00 */
[----:B------:R-:W-:Y:S01]  /*10a0*/  @!P1 IMAD.MOV.U32 R13, RZ, RZ, R5 ;  /* 0x000000ffff0d9224 */ /* 0x000fe200078e0005 */
[----:B-1----:R-:W-:Y:S01]  /*10b0*/  DADD R8, R16, -R8 ;  /* 0x0000000010087229 */ /* 0x002fe20000000808 */
[----:B--2---:R-:W-:Y:S01]  /*10c0*/  IMAD.MOV.U32 R23, RZ, RZ, 0x3fd80000 ;  /* 0x3fd80000ff177424 */ /* 0x004fe200078e00ff */
[----:B---3--:R-:W-:-:S06]  /*10d0*/  DADD R6, R18, -R6 ;  /* 0x0000000012067229 */ /* 0x008fcc0000000806 */
[----:B------:R-:W-:Y:S02]  /*10e0*/  DMUL R8, R8, R8 ;  /* 0x0000000808087228 */ /* 0x000fe40000000000 */
[----:B----4-:R-:W-:-:S06]  /*10f0*/  DADD R2, R14, -R2 ;  /* 0x000000000e027229 */ /* 0x010fcc0000000802 */
[----:B------:R-:W-:-:S08]  /*1100*/  DFMA R8, R6, R6, R8 ;  /* 0x000000060608722b */ /* 0x000fd00000000008 */
        /* <DEDUP_REMOVED lines=14> */
[----:B0-----:R-:W-:Y:S10]  /*11f0*/  @!P2 BRA `(.L_x_17) ;  /* 0x000000000028a947 */ /* 0x001ff40003800000 */
[----:B------:R-:W-:Y:S01]  /*1200*/  MOV R6, R22 ;  /* 0x0000001600067202 */ /* 0x000fe20000000f00 */
        /* <DEDUP_REMOVED lines=9> */
.L_x_17:
[----:B------:R-:W-:Y:S05]  /*12a0*/  BSYNC.RECONVERGENT B1 ;  /* 0x0000000000017941 */ /* 0x000fea0003800200 */
.L_x_16:
[----:B------:R-:W-:-:S14]  /*12b0*/  DSETP.GEU.AND P1, PT, R34, R12, PT ;  /* 0x0000000c2200722a */ /* 0x000fdc0003f2e000 */
[C---:B------:R-:W-:Y:S01]  /*12c0*/  @!P1 IADD3 R3, PT, PT, R27.reuse, 0x1, RZ ;  /* 0x000000011b039810 */ /* 0x040fe20007ffe0ff */
[----:B------:R-:W-:Y:S01]  /*12d0*/  @!P1 IMAD.MOV.U32 R12, RZ, RZ, R34 ;  /* 0x000000ffff0c9224 */ /* 0x000fe200078e0022 */
[----:B------:R-:W-:Y:S01]  /*12e0*/  @!P1 MOV R13, R35 ;  /* 0x00000023000d9202 */ /* 0x000fe20000000f00 */
[----:B------:R-:W-:Y:S02]  /*12f0*/  VIADD R27, R27, 0x2 ;  /* 0x000000021b1b7836 */ /* 0x000fe40000000000 */
[----:B------:R4:W-:Y:S05]  /*1300*/  @!P1 STG.E.U8 desc[UR8][R20.64+0x3], R3 ;  /* 0x0000030314009986 */ /* 0x0009ea000c101108 */
.L_x_13:
[----:B------:R-:W5:Y:S02]  /*1310*/  LDCU UR6, c[0x3][0x308] ;  /* 0x00c06100ff0677ac */ /* 0x000f640008000800 */
[----:B-----5:R-:W-:-:S09]  /*1320*/  ULOP3.LUT UP0, URZ, UR6, 0x1, URZ, 0xc0, !UPT ;  /* 0x0000000106ff7892 */ /* 0x020fd2000f80c0ff */
[----:B------:R-:W-:Y:S05]  /*1330*/  BRA.U !UP0, `(.L_x_12) ;  /* 0x0000000108947547 */ /* 0x000fea000b800000 */
[----:B0-----:R-:W-:Y:S01]  /*1340*/  IMAD R0, R27, 0x18, RZ ;  /* 0x000000181b007824 */ /* 0x001fe200078e02ff */
[----:B------:R-:W-:Y:S03]  /*1350*/  BSSY.RECONVERGENT B1, `(.L_x_18) ;  /* 0x0000021000017945 */ /* 0x000fe60003800200 */
[----:B------:R-:W2:Y:S08]  /*1360*/  LDC.64 R4, c[0x3][R0+0x8] ;  /* 0x00c0020000047b82 */ /* 0x000eb00000000a00 */
[----:B-1--4-:R-:W0:Y:S08]  /*1370*/  LDC.64 R2, c[0x3][R0] ;  /* 0x00c0000000027b82 */ /* 0x012e300000000a00 */
[----:B------:R-:W3:Y:S01]  /*1380*/  LDC.64 R6, c[0x3][R0+0x10] ;  /* 0x00c0040000067b82 */ /* 0x000ee20000000a00 */
[----:B--2---:R-:W-:-:S02]  /*1390*/  DADD R4, R16, -R4 ;  /* 0x0000000010047229 */ /* 0x004fc40000000804 */
[----:B0-----:R-:W-:-:S06]  /*13a0*/  DADD R2, R18, -R2 ;  /* 0x0000000012027229 */ /* 0x001fcc0000000802 */
[----:B------:R-:W-:Y:S02]  /*13b0*/  DMUL R4, R4, R4 ;  /* 0x0000000404047228 */ /* 0x000fe40000000000 */
[----:B---3--:R-:W-:-:S06]  /*13c0*/  DADD R6, R14, -R6 ;  /* 0x000000000e067229 */ /* 0x008fcc0000000806 */
[----:B------:R-:W-:-:S08]  /*13d0*/  DFMA R4, R2, R2, R4 ;  /* 0x000000020204722b */ /* 0x000fd00000000004 */
[----:B------:R-:W-:Y:S01]  /*13e0*/  DFMA R4, R6, R6, R4 ;  /* 0x000000060604722b */ /* 0x000fe20000000004 */
[----:B------:R-:W-:Y:S01]  /*13f0*/  IMAD.MOV.U32 R6, RZ, RZ, 0x0 ;  /* 0x00000000ff067424 */ /* 0x000fe200078e00ff */
[----:B------:R-:W-:-:S04]  /*1400*/  MOV R7, 0x3fd80000 ;  /* 0x3fd8000000077802 */ /* 0x000fc80000000f00 */
        /* <DEDUP_REMOVED lines=14> */
[----:B------:R-:W-:Y:S01]  /*14f0*/  MOV R0, R24 ;  /* 0x0000001800007202 */ /* 0x000fe20000000f00 */
[----:B------:R-:W-:Y:S01]  /*1500*/  IMAD.MOV.U32 R6, RZ, RZ, R14 ;  /* 0x000000ffff067224 */ /* 0x000fe200078e000e */
[----:B------:R-:W-:Y:S01]  /*1510*/  MOV R24, 0x1540 ;  /* 0x0000154000187802 */ /* 0x000fe20000000f00 */
[----:B------:R-:W-:-:S07]  /*1520*/  IMAD.MOV.U32 R33, RZ, RZ, R7 ;  /* 0x000000ffff217224 */ /* 0x000fce00078e0007 */
[----:B------:R-:W-:Y:S05]  /*1530*/  CALL.REL.NOINC `($__internal_0_$__cuda_sm20_dsqrt_rn_f64_mediumpath_v1) ;  /* 0x0000000000307944 */ /* 0x000fea0003c00000 */
[----:B------:R-:W-:Y:S01]  /*1540*/  MOV R8, R4 ;  /* 0x0000000400087202 */ /* 0x000fe20000000f00 */
[----:B------:R-:W-:-:S07]  /*1550*/  IMAD.MOV.U32 R9, RZ, RZ, R5 ;  /* 0x000000ffff097224 */ /* 0x000fce00078e0005 */
.L_x_19:
[----:B------:R-:W-:Y:S05]  /*1560*/  BSYNC.RECONVERGENT B1 ;  /* 0x0000000000017941 */ /* 0x000fea0003800200 */
.L_x_18:
[----:B------:R-:W-:-:S14]  /*1570*/  DSETP.GEU.AND P1, PT, R8, R12, PT ;  /* 0x0000000c0800722a */ /* 0x000fdc0003f2e000 */
[----:B------:R0:W-:Y:S02]  /*1580*/  @!P1 STG.E.U8 desc[UR8][R20.64+0x3], R27 ;  /* 0x0000031b14009986 */ /* 0x0001e4000c101108 */
.L_x_12:
[----:B------:R-:W-:Y:S05]  /*1590*/  @!P0 BRA `(.L_x_20) ;  /* 0xffffffec00088947 */ /* 0x000fea000383ffff */
.L_x_1:
[----:B--2---:R-:W-:Y:S05]  /*15a0*/  BSYNC.RECONVERGENT B0 ;  /* 0x0000000000007941 */ /* 0x004fea0003800200 */
.L_x_0:
[----:B------:R-:W2:Y:S01]  /*15b0*/  LDCU UR6, c[0x3][0x304] ;  /* 0x00c06080ff0677ac */ /* 0x000ea20008000800 */
[----:B------:R-:W-:-:S04]  /*15c0*/  IADD3 R29, PT, PT, R29, UR4, RZ ;  /* 0x000000041d1d7c10 */ /* 0x000fc8000fffe0ff */
[----:B--2---:R-:W-:-:S13]  /*15d0*/  ISETP.GE.AND P0, PT, R29, UR6, PT ;  /* 0x000000061d007c0c */ /* 0x004fda000bf06270 */
[----:B------:R-:W-:Y:S05]  /*15e0*/  @!P0 BRA `(.L_x_21) ;  /* 0xffffffe800e08947 */ /* 0x000fea000383ffff */
[----:B------:R-:W-:Y:S05]  /*15f0*/  EXIT ;  /* 0x000000000000794d */ /* 0x000fea0003800000 */
        .weak           $__internal_0_$__cuda_sm20_dsqrt_rn_f64_mediumpath_v1
        .type           $__internal_0_$__cuda_sm20_dsqrt_rn_f64_mediumpath_v1,@function
        .size           $__internal_0_$__cuda_sm20_dsqrt_rn_f64_mediumpath_v1,(.L_x_27 - $__internal_0_$__cuda_sm20_dsqrt_rn_f64_mediumpath_v1)
$__internal_0_$__cuda_sm20_dsqrt_rn_f64_mediumpath_v1:
[----:B------:R-:W-:Y:S01]  /*1600*/  ISETP.GE.U32.AND P2, PT, R22, -0x3400000, PT ;  /* 0xfcc000001600780c */ /* 0x000fe20003f46070 */
[----:B------:R-:W-:Y:S01]  /*1610*/  BSSY.RECONVERGENT B2, `(.L_x_22) ;  /* 0x0000026000027945 */ /* 0x000fe20003800200 */
[----:B------:R-:W-:Y:S01]  /*1620*/  IMAD.MOV.U32 R32, RZ, RZ, R6 ;  /* 0x000000ffff207224 */ /* 0x000fe200078e0006 */
[----:B------:R-:W-:Y:S01]  /*1630*/  MOV R34, R0 ;  /* 0x0000000000227202 */ /* 0x000fe20000000f00 */
[----:B------:R-:W-:-:S09]  /*1640*/  IMAD.MOV.U32 R35, RZ, RZ, R25 ;  /* 0x000000ffff237224 */ /* 0x000fd200078e0019 */
[----:B------:R-:W-:Y:S05]  /*1650*/  @!P2 BRA `(.L_x_23) ;  /* 0x000000000020a947 */ /* 0x000fea0003800000 */
[----:B------:R-:W-:-:S10]  /*1660*/  DFMA.RM R32, R2, R32, R34 ;  /* 0x000000200220722b */ /* 0x000fd40000004022 */
[----:B------:R-:W-:-:S04]  /*1670*/  IADD3 R2, P2, PT, R32, 0x1, RZ ;  /* 0x0000000120027810 */ /* 0x000fc80007f5e0ff */
[----:B------:R-:W-:-:S06]  /*1680*/  IADD3.X R3, PT, PT, RZ, R33, RZ, P2, !PT ;  /* 0x00000021ff037210 */ /* 0x000fcc00017fe4ff */
[----:B------:R-:W-:-:S08]  /*1690*/  DFMA.RP R4, -R32, R2, R4 ;  /* 0x000000022004722b */ /* 0x000fd00000008104 */
[----:B------:R-:W-:-:S06]  /*16a0*/  DSETP.GT.AND P2, PT, R4, RZ, PT ;  /* 0x000000ff0400722a */ /* 0x000fcc0003f44000 */
[----:B------:R-:W-:Y:S02]  /*16b0*/  FSEL R2, R2, R32, P2 ;  /* 0x0000002002027208 */ /* 0x000fe40001000000 */
[----:B------:R-:W-:Y:S01]  /*16c0*/  FSEL R3, R3, R33, P2 ;  /* 0x0000002103037208 */ /* 0x000fe20001000000 */
[----:B------:R-:W-:Y:S06]  /*16d0*/  BRA `(.L_x_24) ;  /* 0x0000000000647947 */ /* 0x000fec0003800000 */
.L_x_23:
[----:B------:R-:W-:-:S14]  /*16e0*/  DSETP.NE.AND P2, PT, R4, RZ, PT ;  /* 0x000000ff0400722a */ /* 0x000fdc0003f45000 */
[----:B------:R-:W-:Y:S05]  /*16f0*/  @!P2 BRA `(.L_x_25) ;  /* 0x000000000058a947 */ /* 0x000fea0003800000 */
[----:B------:R-:W-:-:S13]  /*1700*/  ISETP.GE.AND P2, PT, R5, RZ, PT ;  /* 0x000000ff0500720c */ /* 0x000fda0003f46270 */
[----:B------:R-:W-:Y:S01]  /*1710*/  @!P2 IMAD.MOV.U32 R2, RZ, RZ, 0x0 ;  /* 0x00000000ff02a424 */ /* 0x000fe200078e00ff */
[----:B------:R-:W-:Y:S01]  /*1720*/  @!P2 MOV R3, 0xfff80000 ;  /* 0xfff800000003a802 */ /* 0x000fe20000000f00 */
[----:B------:R-:W-:Y:S06]  /*1730*/  @!P2 BRA `(.L_x_24) ;  /* 0x00000000004ca947 */ /* 0x000fec0003800000 */
[----:B------:R-:W-:-:S13]  /*1740*/  ISETP.GT.AND P2, PT, R5, 0x7fefffff, PT ;  /* 0x7fefffff0500780c */ /* 0x000fda0003f44270 */
[----:B------:R-:W-:Y:S05]  /*1750*/  @P2 BRA `(.L_x_25) ;  /* 0x0000000000402947 */ /* 0x000fea0003800000 */
[----:B------:R-:W-:Y:S01]  /*1760*/  DMUL R34, R4, 8.11296384146066816958e+31 ;  /* 0x4690000004227828 */ /* 0x000fe20000000000 */
[----:B------:R-:W-:Y:S01]  /*1770*/  IMAD.MOV.U32 R32, RZ, RZ, RZ ;  /* 0x000000ffff207224 */ /* 0x000fe200078e00ff */
[----:B------:R-:W-:Y:S01]  /*1780*/  MOV R2, 0x0 ;  /* 0x0000000000027802 */ /* 0x000fe20000000f00 */
[----:B------:R-:W-:-:S03]  /*1790*/  IMAD.MOV.U32 R3, RZ, RZ, 0x3fd80000 ;  /* 0x3fd80000ff037424 */ /* 0x000fc600078e00ff */
[----:B------:R-:W0:Y:S02]  /*17a0*/  MUFU.RSQ64H R33, R35 ;  /* 0x0000002300217308 */ /* 0x000e240000001c00 */
[----:B0-----:R-:W-:-:S08]  /*17b0*/  DMUL R4, R32, R32 ;  /* 0x0000002020047228 */ /* 0x001fd00000000000 */
[----:B------:R-:W-:-:S08]  /*17c0*/  DFMA R4, R34, -R4, 1 ;  /* 0x3ff000002204742b */ /* 0x000fd00000000804 */
[----:B------:R-:W-:Y:S02]  /*17d0*/  DFMA R2, R4, R2, 0.5 ;  /* 0x3fe000000402742b */ /* 0x000fe40000000002 */
[----:B------:R-:W-:-:S08]  /*17e0*/  DMUL R4, R32, R4 ;  /* 0x0000000420047228 */ /* 0x000fd00000000000 */
[----:B------:R-:W-:-:S08]  /*17f0*/  DFMA R4, R2, R4, R32 ;  /* 0x000000040204722b */ /* 0x000fd00000000020 */
[----:B------:R-:W-:Y:S02]  /*1800*/  DMUL R2, R34, R4 ;  /* 0x0000000422027228 */ /* 0x000fe40000000000 */
[----:B------:R-:W-:-:S06]  /*1810*/  IADD3 R5, PT, PT, R5, -0x100000, RZ ;  /* 0xfff0000005057810 */ /* 0x000fcc0007ffe0ff */
[----:B------:R-:W-:-:S08]  /*1820*/  DFMA R32, R2, -R2, R34 ;  /* 0x800000020220722b */ /* 0x000fd00000000022 */
[----:B------:R-:W-:-:S10]  /*1830*/  DFMA R2, R4, R32, R2 ;  /* 0x000000200402722b */ /* 0x000fd40000000002 */
[----:B------:R-:W-:Y:S01]  /*1840*/  VIADD R3, R3, 0xfcb00000 ;  /* 0xfcb0000003037836 */ /* 0x000fe20000000000 */
[----:B------:R-:W-:Y:S06]  /*1850*/  BRA `(.L_x_24) ;  /* 0x0000000000047947 */ /* 0x000fec0003800000 */
.L_x_25:
[----:B------:R-:W-:-:S11]  /*1860*/  DADD R2, R4, R4 ;  /* 0x0000000004027229 */ /* 0x000fd60000000004 */
.L_x_24:
[----:B------:R-:W-:Y:S05]  /*1870*/  BSYNC.RECONVERGENT B2 ;  /* 0x0000000000027941 */ /* 0x000fea0003800200 */
.L_x_22:
[----:B------:R-:W-:Y:S01]  /*1880*/  HFMA2 R25, -RZ, RZ, 0, 0 ;  /* 0x00000000ff197431 */ /* 0x000fe200000001ff */
[----:B------:R-:W-:Y:S01]  /*1890*/  MOV R4, R2 ;  /* 0x0000000200047202 */ /* 0x000fe20000000f00 */
[----:B------:R-:W-:Y:S02]  /*18a0*/  IMAD.MOV.U32 R5, RZ, RZ, R3 ;  /* 0x000000ffff057224 */ /* 0x000fe400078e0003 */
[----:B------:R-:W-:Y:S05]  /*18b0*/  RET.REL.NODEC R24 `(_Z5KmeanP6uchar4) ;  /* 0xffffffe418d07950 */ /* 0x000fea0003c3ffff */
.L_x_26:
[----:B------:R-:W-:-:S00]  /*18c0*/  BRA `(.L_x_26) ;  /* 0xfffffffc00fc7947 */ /* 0x000fc0000383ffff */
[----:B------:R-:W-:-:S00]  /*18d0*/  NOP ;  /* 0x0000000000007918 */ /* 0x000fc00000000000 */
        /* <DEDUP_REMOVED lines=10> */
.L_x_27:


//--------------------- .nv.shared.reserved.0     --------------------------
	.section	.nv.shared.reserved.0,"aw",@nobits
	.weak		__nv_reservedSMEM_offset_0_alias
	.size		__nv_reservedSMEM_offset_0_alias, 0, 64
	.other		__nv_reservedSMEM_offset_0_alias,@"STO_CUDA_RESERVED_SHARED STV_DEFAULT"
__nv_reservedSMEM_offset_0_alias:
	.zero		0
	.zero		64


//--------------------- .nv.constant0._Z5KmeanP6uchar4 --------------------------
	.section	.nv.constant0._Z5KmeanP6uchar4,"a",@progbits
	.sectionflags	@""
	.align	4
.nv.constant0._Z5KmeanP6uchar4:
	.zero		904


//--------------------- SYMBOLS --------------------------

	.type		.nv.reservedSmem.offset0,@object
	.size		.nv.reservedSmem.offset0,0x4
